//
// Generated by NVIDIA NVVM Compiler
//
// Compiler Build ID: CL-36424714
// Cuda compilation tools, release 13.0, V13.0.88
// Based on NVVM 20.0.0
//

.version 9.0
.target sm_100
.address_size 64

	// .globl	feature_transformer_slice_backward
// _ZZ34feature_transformer_slice_backwardE18shared_output_grad has been demoted

.visible .entry feature_transformer_slice_backward(
	.param .u64 .ptr .align 1 feature_transformer_slice_backward_param_0,
	.param .u64 .ptr .align 1 feature_transformer_slice_backward_param_1,
	.param .u64 .ptr .align 1 feature_transformer_slice_backward_param_2,
	.param .u64 .ptr .align 1 feature_transformer_slice_backward_param_3,
	.param .u64 .ptr .align 1 feature_transformer_slice_backward_param_4
)
{
	.reg .pred 	%p<7>;
	.reg .b32 	%r<16>;
	.reg .b32 	%f<11>;
	.reg .b64 	%rd<33>;
	// demoted variable
	.shared .align 4 .b8 _ZZ34feature_transformer_slice_backwardE18shared_output_grad[1024];
	ld.param.u64 	%rd11, [feature_transformer_slice_backward_param_0];
	ld.param.u64 	%rd12, [feature_transformer_slice_backward_param_1];
	ld.param.u64 	%rd14, [feature_transformer_slice_backward_param_2];
	ld.param.u64 	%rd13, [feature_transformer_slice_backward_param_3];
	ld.param.u64 	%rd15, [feature_transformer_slice_backward_param_4];
	cvta.to.global.u64 	%rd16, %rd15;
	cvta.to.global.u64 	%rd1, %rd14;
	mov.u32 	%r7, %ctaid.x;
	mov.u32 	%r8, %tid.x;
	shl.b32 	%r9, %r7, 8;
	cvt.u64.u32 	%rd17, %r9;
	cvt.u64.u32 	%rd2, %r8;
	add.s64 	%rd18, %rd17, %rd2;
	shl.b32 	%r10, %r8, 2;
	mov.u32 	%r11, _ZZ34feature_transformer_slice_backwardE18shared_output_grad;
	add.s32 	%r1, %r11, %r10;
	mul.lo.s32 	%r2, %r7, 30;
	shl.b64 	%rd19, %rd18, 2;
	add.s64 	%rd20, %rd16, %rd19;
	ld.global.f32 	%f1, [%rd20];
	st.shared.f32 	[%r1], %f1;
	setp.eq.f32 	%p1, %f1, 0f00000000;
	@%p1 bra 	$L__BB0_2;
	cvta.to.global.u64 	%rd21, %rd13;
	shl.b64 	%rd22, %rd2, 2;
	add.s64 	%rd23, %rd21, %rd22;
	atom.global.add.f32 	%f5, [%rd23], %f1;
$L__BB0_2:
	cvt.u64.u32 	%rd3, %r2;
	cvta.to.global.u64 	%rd4, %rd11;
	cvta.to.global.u64 	%rd5, %rd12;
	mov.b32 	%r15, 0;
$L__BB0_3:
	cvt.u64.u32 	%rd24, %r15;
	add.s64 	%rd6, %rd24, %rd3;
	shl.b64 	%rd25, %rd6, 2;
	add.s64 	%rd7, %rd4, %rd25;
	ld.global.u32 	%r4, [%rd7];
	setp.eq.s32 	%p2, %r4, -1;
	@%p2 bra 	$L__BB0_10;
	add.s64 	%rd8, %rd5, %rd25;
	shl.b32 	%r13, %r4, 8;
	cvt.u64.u32 	%rd9, %r13;
	ld.shared.f32 	%f2, [%r1];
	setp.eq.f32 	%p3, %f2, 0f00000000;
	@%p3 bra 	$L__BB0_6;
	ld.global.f32 	%f6, [%rd8];
	add.s64 	%rd27, %rd9, %rd2;
	shl.b64 	%rd28, %rd27, 2;
	add.s64 	%rd29, %rd1, %rd28;
	mul.f32 	%f7, %f6, %f2;
	atom.global.add.f32 	%f8, [%rd29], %f7;
$L__BB0_6:
	ld.global.u32 	%r5, [%rd7+4];
	ld.global.f32 	%f3, [%rd8+4];
	setp.eq.s32 	%p4, %r5, -1;
	@%p4 bra 	$L__BB0_10;
	shl.b32 	%r14, %r5, 8;
	cvt.u64.u32 	%rd10, %r14;
	ld.shared.f32 	%f4, [%r1];
	setp.eq.f32 	%p5, %f4, 0f00000000;
	@%p5 bra 	$L__BB0_9;
	add.s64 	%rd30, %rd10, %rd2;
	shl.b64 	%rd31, %rd30, 2;
	add.s64 	%rd32, %rd1, %rd31;
	mul.f32 	%f9, %f3, %f4;
	atom.global.add.f32 	%f10, [%rd32], %f9;
$L__BB0_9:
	add.s32 	%r15, %r15, 2;
	setp.ne.s32 	%p6, %r15, 30;
	@%p6 bra 	$L__BB0_3;
$L__BB0_10:
	ret;

}


// ===== COMPILED SASS (sm_100) =====

	.target	sm_100

	.elftype	@"ET_EXEC"


//--------------------- .note.nv.tkinfo           --------------------------
	.section	.note.nv.tkinfo,"",@"SHT_NOTE"
	.sectionflags	@"SHF_NOTE_NV_TKINFO"
	.tkinfo
        /*0018*/ 	.word	0x00000002
        /*0030*/ 	.string	""
        /*0030*/ 	.string	"ptxas"
        /*0030*/ 	.string	"Cuda compilation tools, release 13.0, V13.0.88"
        /*0030*/ 	.string	"Build cuda_13.0.r13.0/compiler.36424714_0"
        /*0030*/ 	.string	"-arch sm_100 -m 64 "



//--------------------- .note.nv.cuinfo           --------------------------
	.section	.note.nv.cuinfo,"",@"SHT_NOTE"
	.sectionflags	@"SHF_NOTE_NV_CUINFO"
        /*0018*/ 	.short	0x0002
        /*001a*/ 	.short	0x0064
        /*001c*/ 	.short	0x0082
	.zero		2


//--------------------- .nv.info                  --------------------------
	.section	.nv.info,"",@"SHT_CUDA_INFO"
	.align	4


	//----- nvinfo : EIATTR_REGCOUNT
	.align		4
        /*0000*/ 	.byte	0x04, 0x2f
        /*0002*/ 	.short	(.L_1 - .L_0)
	.align		4
.L_0:
        /*0004*/ 	.word	index@(feature_transformer_slice_backward)
        /*0008*/ 	.word	0x00000011


	//----- nvinfo : EIATTR_FRAME_SIZE
	.align		4
.L_1:
        /*000c*/ 	.byte	0x04, 0x11
        /*000e*/ 	.short	(.L_3 - .L_2)
	.align		4
.L_2:
        /*0010*/ 	.word	index@(feature_transformer_slice_backward)
        /*0014*/ 	.word	0x00000000


	//----- nvinfo : EIATTR_MIN_STACK_SIZE
	.align		4
.L_3:
        /*0018*/ 	.byte	0x04, 0x12
        /*001a*/ 	.short	(.L_5 - .L_4)
	.align		4
.L_4:
        /*001c*/ 	.word	index@(feature_transformer_slice_backward)
        /*0020*/ 	.word	0x00000000
.L_5:


//--------------------- .nv.compat                --------------------------
	.section	.nv.compat,"",@"SHT_CUDA_COMPAT_INFO"
	.align	4
        /*0000*/ 	.byte	0x02, 0x09, 0x00, 0x00, 0x02, 0x02, 0x01, 0x00, 0x02, 0x05, 0x05, 0x00, 0x03, 0x07, 0x01, 0x01
        /*0010*/ 	.byte	0x02, 0x03, 0x00, 0x00, 0x02, 0x06, 0x01, 0x00, 0x04, 0x0b, 0x08, 0x00, 0x09, 0x00, 0x00, 0x00
        /*0020*/ 	.byte	0x00, 0x00, 0x00, 0x00


//--------------------- .nv.info.feature_transformer_slice_backward --------------------------
	.section	.nv.info.feature_transformer_slice_backward,"",@"SHT_CUDA_INFO"
	.sectionflags	@""
	.align	4


	//----- nvinfo : EIATTR_CUDA_API_VERSION
	.align		4
        /*0000*/ 	.byte	0x04, 0x37
        /*0002*/ 	.short	(.L_7 - .L_6)
.L_6:
        /*0004*/ 	.word	0x00000082


	//----- nvinfo : EIATTR_KPARAM_INFO
	.align		4
.L_7:
        /*0008*/ 	.byte	0x04, 0x17
        /*000a*/ 	.short	(.L_9 - .L_8)
.L_8:
        /*000c*/ 	.word	0x00000000
        /*0010*/ 	.short	0x0004
        /*0012*/ 	.short	0x0020
        /*0014*/ 	.byte	0x00, 0xf5, 0x21, 0x00


	//----- nvinfo : EIATTR_KPARAM_INFO
	.align		4
.L_9:
        /*0018*/ 	.byte	0x04, 0x17
        /*001a*/ 	.short	(.L_11 - .L_10)
.L_10:
        /*001c*/ 	.word	0x00000000
        /*0020*/ 	.short	0x0003
        /*0022*/ 	.short	0x0018
        /*0024*/ 	.byte	0x00, 0xf5, 0x21, 0x00


	//----- nvinfo : EIATTR_KPARAM_INFO
	.align		4
.L_11:
        /*0028*/ 	.byte	0x04, 0x17
        /*002a*/ 	.short	(.L_13 - .L_12)
.L_12:
        /*002c*/ 	.word	0x00000000
        /*0030*/ 	.short	0x0002
        /*0032*/ 	.short	0x0010
        /*0034*/ 	.byte	0x00, 0xf5, 0x21, 0x00


	//----- nvinfo : EIATTR_KPARAM_INFO
	.align		4
.L_13:
        /*0038*/ 	.byte	0x04, 0x17
        /*003a*/ 	.short	(.L_15 - .L_14)
.L_14:
        /*003c*/ 	.word	0x00000000
        /*0040*/ 	.short	0x0001
        /*0042*/ 	.short	0x0008
        /*0044*/ 	.byte	0x00, 0xf5, 0x21, 0x00


	//----- nvinfo : EIATTR_KPARAM_INFO
	.align		4
.L_15:
        /*0048*/ 	.byte	0x04, 0x17
        /*004a*/ 	.short	(.L_17 - .L_16)
.L_16:
        /*004c*/ 	.word	0x00000000
        /*0050*/ 	.short	0x0000
        /*0052*/ 	.short	0x0000
        /*0054*/ 	.byte	0x00, 0xf5, 0x21, 0x00


	//----- nvinfo : EIATTR_SPARSE_MMA_MASK
	.align		4
.L_17:
        /*0058*/ 	.byte	0x03, 0x50
        /*005a*/ 	.short	0x0000


	//----- nvinfo : EIATTR_MAXREG_COUNT
	.align		4
        /*005c*/ 	.byte	0x03, 0x1b
        /*005e*/ 	.short	0x00ff


	//----- nvinfo : EIATTR_MERCURY_ISA_VERSION
	.align		4
        /*0060*/ 	.byte	0x03, 0x5f
        /*0062*/ 	.short	0x0101


	//----- nvinfo : EIATTR_VRC_CTA_INIT_COUNT
	.align		4
        /*0064*/ 	.byte	0x02, 0x4a
	.zero		1
	.zero		1


	//----- nvinfo : EIATTR_EXIT_INSTR_OFFSETS
	.align		4
        /*0068*/ 	.byte	0x04, 0x1c
        /*006a*/ 	.short	(.L_19 - .L_18)


	//   ....[0]....
.L_18:
        /*006c*/ 	.word	0x000001f0


	//   ....[1]....
        /*0070*/ 	.word	0x00000310


	//   ....[2]....
        /*0074*/ 	.word	0x00000450


	//   ....[3]....
        /*0078*/ 	.word	0x00000550


	//   ....[4]....
        /*007c*/ 	.word	0x00000690


	//   ....[5]....
        /*0080*/ 	.word	0x00000790


	//   ....[6]....
        /*0084*/ 	.word	0x000008d0


	//   ....[7]....
        /*0088*/ 	.word	0x000009d0


	//   ....[8]....
        /*008c*/ 	.word	0x00000b10


	//   ....[9]....
        /*0090*/ 	.word	0x00000c10


	//   ....[10]....
        /*0094*/ 	.word	0x00000d50


	//   ....[11]....
        /*0098*/ 	.word	0x00000e50


	//   ....[12]....
        /*009c*/ 	.word	0x00000f90


	//   ....[13]....
        /*00a0*/ 	.word	0x00001090


	//   ....[14]....
        /*00a4*/ 	.word	0x000011d0


	//   ....[15]....
        /*00a8*/ 	.word	0x000012d0


	//   ....[16]....
        /*00ac*/ 	.word	0x00001410


	//   ....[17]....
        /*00b0*/ 	.word	0x00001510


	//   ....[18]....
        /*00b4*/ 	.word	0x00001650


	//   ....[19]....
        /*00b8*/ 	.word	0x00001750


	//   ....[20]....
        /*00bc*/ 	.word	0x00001890


	//   ....[21]....
        /*00c0*/ 	.word	0x00001990


	//   ....[22]....
        /*00c4*/ 	.word	0x00001ad0


	//   ....[23]....
        /*00c8*/ 	.word	0x00001bd0


	//   ....[24]....
        /*00cc*/ 	.word	0x00001d10


	//   ....[25]....
        /*00d0*/ 	.word	0x00001e10


	//   ....[26]....
        /*00d4*/ 	.word	0x00001f50


	//   ....[27]....
        /*00d8*/ 	.word	0x00002050


	//   ....[28]....
        /*00dc*/ 	.word	0x00002190


	//   ....[29]....
        /*00e0*/ 	.word	0x00002290


	//   ....[30]....
        /*00e4*/ 	.word	0x000022a0


	//   ....[31]....
        /*00e8*/ 	.word	0x00002330


	//----- nvinfo : EIATTR_CRS_STACK_SIZE
	.align		4
.L_19:
        /*00ec*/ 	.byte	0x04, 0x1e
        /*00ee*/ 	.short	(.L_21 - .L_20)
.L_20:
        /*00f0*/ 	.word	0x00000000


	//----- nvinfo : EIATTR_CBANK_PARAM_SIZE
	.align		4
.L_21:
        /*00f4*/ 	.byte	0x03, 0x19
        /*00f6*/ 	.short	0x0028


	//----- nvinfo : EIATTR_PARAM_CBANK
	.align		4
        /*00f8*/ 	.byte	0x04, 0x0a
        /*00fa*/ 	.short	(.L_23 - .L_22)
	.align		4
.L_22:
        /*00fc*/ 	.word	index@(.nv.constant0.feature_transformer_slice_backward)
        /*0100*/ 	.short	0x0380
        /*0102*/ 	.short	0x0028


	//----- nvinfo : EIATTR_SW_WAR
	.align		4
.L_23:
        /*0104*/ 	.byte	0x04, 0x36
        /*0106*/ 	.short	(.L_25 - .L_24)
.L_24:
        /*0108*/ 	.word	0x00000008
.L_25:


//--------------------- .nv.callgraph             --------------------------
	.section	.nv.callgraph,"",@"SHT_CUDA_CALLGRAPH"
	.align	4
	.sectionentsize	8
	.align		4
        /*0000*/ 	.word	0x00000000
	.align		4
        /*0004*/ 	.word	0xffffffff
	.align		4
        /*0008*/ 	.word	0x00000000
	.align		4
        /*000c*/ 	.word	0xfffffffe
	.align		4
        /*0010*/ 	.word	0x00000000
	.align		4
        /*0014*/ 	.word	0xfffffffd
	.align		4
        /*0018*/ 	.word	0x00000000
	.align		4
        /*001c*/ 	.word	0xfffffffc


//--------------------- .text.feature_transformer_slice_backward --------------------------
	.section	.text.feature_transformer_slice_backward,"ax",@progbits
	.align	128
        .global         feature_transformer_slice_backward
        .type           feature_transformer_slice_backward,@function
        .size           feature_transformer_slice_backward,(.L_x_61 - feature_transformer_slice_backward)
        .other          feature_transformer_slice_backward,@"STO_CUDA_ENTRY STV_DEFAULT"
feature_transformer_slice_backward:
.text.feature_transformer_slice_backward:
[----:B------:R-:W-:Y:S01]  /*0000*/  LDC R1, c[0x0][0x37c] ;  /* 0x0000df00ff017b82 */ /* 0x000fe20000000800 */
[----:B------:R-:W0:Y:S01]  /*0010*/  S2R R3, SR_CTAID.X ;  /* 0x0000000000037919 */ /* 0x000e220000002500 */
[----:B------:R-:W1:Y:S01]  /*0020*/  LDCU.64 UR4, c[0x0][0x3a0] ;  /* 0x00007400ff0477ac */ /* 0x000e620008000a00 */
[----:B------:R-:W0:Y:S01]  /*0030*/  S2R R2, SR_TID.X ;  /* 0x0000000000027919 */ /* 0x000e220000002100 */
[----:B------:R-:W2:Y:S01]  /*0040*/  LDCU.64 UR6, c[0x0][0x358] ;  /* 0x00006b00ff0677ac */ /* 0x000ea20008000a00 */
[----:B------:R-:W3:Y:S01]  /*0050*/  LDCU.64 UR8, c[0x0][0x380] ;  /* 0x00007000ff0877ac */ /* 0x000ee20008000a00 */
[----:B0-----:R-:W-:-:S05]  /*0060*/  LEA R0, P0, R3, R2, 0x8 ;  /* 0x0000000203007211 */ /* 0x001fca00078040ff */
[----:B------:R-:W-:Y:S01]  /*0070*/  IMAD.X R5, RZ, RZ, RZ, P0 ;  /* 0x000000ffff057224 */ /* 0x000fe200000e06ff */
[----:B-1----:R-:W-:-:S04]  /*0080*/  LEA R6, P0, R0, UR4, 0x2 ;  /* 0x0000000400067c11 */ /* 0x002fc8000f8010ff */
[----:B------:R-:W-:-:S05]  /*0090*/  LEA.HI.X R7, R0, UR5, R5, 0x2, P0 ;  /* 0x0000000500077c11 */ /* 0x000fca00080f1405 */
[----:B--2---:R-:W2:Y:S01]  /*00a0*/  LDG.E R0, desc[UR6][R6.64] ;  /* 0x0000000606007981 */ /* 0x004ea2000c1e1900 */
[----:B------:R-:W0:Y:S01]  /*00b0*/  S2UR UR5, SR_CgaCtaId ;  /* 0x00000000000579c3 */ /* 0x000e220000008800 */
[----:B------:R-:W-:Y:S01]  /*00c0*/  IMAD R3, R3, 0x1e, RZ ;  /* 0x0000001e03037824 */ /* 0x000fe200078e02ff */
[----:B------:R-:W-:Y:S01]  /*00d0*/  UMOV UR4, 0x400 ;  /* 0x0000040000047882 */ /* 0x000fe20000000000 */
[----:B------:R-:W-:Y:S02]  /*00e0*/  BSSY.RECONVERGENT B0, `(.L_x_0) ;  /* 0x000000d000007945 */ /* 0x000fe40003800200 */
[----:B------:R-:W-:Y:S01]  /*00f0*/  IMAD.SHL.U32 R8, R3, 0x4, RZ ;  /* 0x0000000403087824 */ /* 0x000fe200078e00ff */
[----:B------:R-:W-:-:S04]  /*0100*/  SHF.R.U32.HI R10, RZ, 0x1e, R3 ;  /* 0x0000001eff0a7819 */ /* 0x000fc80000011603 */
[----:B---3--:R-:W-:-:S04]  /*0110*/  IADD3 R4, P1, PT, R8, UR8, RZ ;  /* 0x0000000808047c10 */ /* 0x008fc8000ff3e0ff */
[----:B------:R-:W-:Y:S01]  /*0120*/  IADD3.X R5, PT, PT, R10, UR9, RZ, P1, !PT ;  /* 0x000000090a057c10 */ /* 0x000fe20008ffe4ff */
[----:B0-----:R-:W-:-:S06]  /*0130*/  ULEA UR4, UR5, UR4, 0x18 ;  /* 0x0000000405047291 */ /* 0x001fcc000f8ec0ff */
[----:B------:R-:W-:Y:S02]  /*0140*/  LEA R9, R2, UR4, 0x2 ;  /* 0x0000000402097c11 */ /* 0x000fe4000f8e10ff */
[----:B--2---:R-:W-:-:S13]  /*0150*/  FSETP.NEU.AND P0, PT, R0, RZ, PT ;  /* 0x000000ff0000720b */ /* 0x004fda0003f0d000 */
[----:B------:R-:W-:Y:S05]  /*0160*/  @!P0 BRA `(.L_x_1) ;  /* 0x0000000000108947 */ /* 0x000fea0003800000 */
[----:B------:R-:W0:Y:S02]  /*0170*/  LDCU.64 UR4, c[0x0][0x398] ;  /* 0x00007300ff0477ac */ /* 0x000e240008000a00 */
[----:B0-----:R-:W-:-:S04]  /*0180*/  LEA R6, P0, R2, UR4, 0x2 ;  /* 0x0000000402067c11 */ /* 0x001fc8000f8010ff */
[----:B------:R-:W-:-:S05]  /*0190*/  LEA.HI.X R7, R2, UR5, RZ, 0x2, P0 ;  /* 0x0000000502077c11 */ /* 0x000fca00080f14ff */
[----:B------:R0:W-:Y:S04]  /*01a0*/  REDG.E.ADD.F32.FTZ.RN.STRONG.GPU desc[UR6][R6.64], R0 ;  /* 0x00000000060079a6 */ /* 0x0001e8000c12f306 */
.L_x_1:
[----:B------:R-:W-:Y:S05]  /*01b0*/  BSYNC.RECONVERGENT B0 ;  /* 0x0000000000007941 */ /* 0x000fea0003800200 */
.L_x_0:
[----:B------:R-:W2:Y:S04]  /*01c0*/  LDG.E R13, desc[UR6][R4.64] ;  /* 0x00000006040d7981 */ /* 0x000ea8000c1e1900 */
[----:B------:R1:W-:Y:S01]  /*01d0*/  STS [R9], R0 ;  /* 0x0000000009007388 */ /* 0x0003e20000000800 */
[----:B--2---:R-:W-:-:S13]  /*01e0*/  ISETP.NE.AND P0, PT, R13, -0x1, PT ;  /* 0xffffffff0d00780c */ /* 0x004fda0003f05270 */
[----:B-1----:R-:W-:Y:S05]  /*01f0*/  @!P0 EXIT ;  /* 0x000000000000894d */ /* 0x002fea0003800000 */
[----:B------:R-:W0:Y:S01]  /*0200*/  LDCU.64 UR4, c[0x0][0x388] ;  /* 0x00007100ff0477ac */ /* 0x000e220008000a00 */
[----:B------:R-:W-:Y:S01]  /*0210*/  FSETP.NEU.AND P0, PT, R0, RZ, PT ;  /* 0x000000ff0000720b */ /* 0x000fe20003f0d000 */
[----:B------:R-:W-:Y:S01]  /*0220*/  BSSY.RECONVERGENT B0, `(.L_x_2) ;  /* 0x000000c000007945 */ /* 0x000fe20003800200 */
[----:B0-----:R-:W-:-:S04]  /*0230*/  IADD3 R6, P1, PT, R8, UR4, RZ ;  /* 0x0000000408067c10 */ /* 0x001fc8000ff3e0ff */
[----:B------:R-:W-:-:S07]  /*0240*/  IADD3.X R7, PT, PT, R10, UR5, RZ, P1, !PT ;  /* 0x000000050a077c10 */ /* 0x000fce0008ffe4ff */
[----:B------:R-:W-:Y:S05]  /*0250*/  @!P0 BRA `(.L_x_3) ;  /* 0x0000000000208947 */ /* 0x000fea0003800000 */
[----:B------:R-:W2:Y:S01]  /*0260*/  LDG.E R11, desc[UR6][R6.64] ;  /* 0x00000006060b7981 */ /* 0x000ea2000c1e1900 */
[----:B------:R-:W0:Y:S01]  /*0270*/  LDCU.64 UR10, c[0x0][0x390] ;  /* 0x00007200ff0a77ac */ /* 0x000e220008000a00 */
[----:B------:R-:W-:-:S05]  /*0280*/  LEA R13, P1, R13, R2, 0x8 ;  /* 0x000000020d0d7211 */ /* 0x000fca00078240ff */
[----:B------:R-:W-:Y:S01]  /*0290*/  IMAD.X R10, RZ, RZ, RZ, P1 ;  /* 0x000000ffff0a7224 */ /* 0x000fe200008e06ff */
[----:B0-----:R-:W-:-:S04]  /*02a0*/  LEA R8, P1, R13, UR10, 0x2 ;  /* 0x0000000a0d087c11 */ /* 0x001fc8000f8210ff */
[----:B------:R-:W-:Y:S01]  /*02b0*/  LEA.HI.X R9, R13, UR11, R10, 0x2, P1 ;  /* 0x0000000b0d097c11 */ /* 0x000fe200088f140a */
[----:B--2---:R-:W-:-:S05]  /*02c0*/  FMUL R11, R11, R0 ;  /* 0x000000000b0b7220 */ /* 0x004fca0000400000 */
[----:B------:R0:W-:Y:S03]  /*02d0*/  REDG.E.ADD.F32.FTZ.RN.STRONG.GPU desc[UR6][R8.64], R11 ;  /* 0x0000000b080079a6 */ /* 0x0001e6000c12f306 */
.L_x_3:
[----:B------:R-:W-:Y:S05]  /*02e0*/  BSYNC.RECONVERGENT B0 ;  /* 0x0000000000007941 */ /* 0x000fea0003800200 */
.L_x_2:
[----:B0-----:R-:W2:Y:S02]  /*02f0*/  LDG.E R9, desc[UR6][R4.64+0x4] ;  /* 0x0000040604097981 */ /* 0x001ea4000c1e1900 */
[----:B--2---:R-:W-:-:S13]  /*0300*/  ISETP.NE.AND P1, PT, R9, -0x1, PT ;  /* 0xffffffff0900780c */ /* 0x004fda0003f25270 */
[----:B------:R-:W-:Y:S05]  /*0310*/  @!P1 EXIT ;  /* 0x000000000000994d */ /* 0x000fea0003800000 */
[----:B------:R-:W-:Y:S01]  /*0320*/  IADD3 R12, P1, PT, R3, 0x2, RZ ;  /* 0x00000002030c7810 */ /* 0x000fe20007f3e0ff */
[----:B------:R-:W-:Y:S04]  /*0330*/  BSSY.RECONVERGENT B0, `(.L_x_4) ;  /* 0x000000f000007945 */ /* 0x000fe80003800200 */
[----:B------:R-:W-:Y:S02]  /*0340*/  IMAD.X R5, RZ, RZ, RZ, P1 ;  /* 0x000000ffff057224 */ /* 0x000fe400008e06ff */
[----:B------:R-:W-:-:S03]  /*0350*/  IMAD.SHL.U32 R10, R12, 0x4, RZ ;  /* 0x000000040c0a7824 */ /* 0x000fc600078e00ff */
[----:B------:R-:W-:Y:S02]  /*0360*/  SHF.L.U64.HI R12, R12, 0x2, R5 ;  /* 0x000000020c0c7819 */ /* 0x000fe40000010205 */
[----:B------:R-:W-:-:S04]  /*0370*/  IADD3 R4, P1, PT, R10, UR8, RZ ;  /* 0x000000080a047c10 */ /* 0x000fc8000ff3e0ff */
[----:B------:R-:W-:Y:S01]  /*0380*/  IADD3.X R5, PT, PT, R12, UR9, RZ, P1, !PT ;  /* 0x000000090c057c10 */ /* 0x000fe20008ffe4ff */
[----:B------:R-:W-:Y:S08]  /*0390*/  @!P0 BRA `(.L_x_5) ;  /* 0x0000000000208947 */ /* 0x000ff00003800000 */
        /* <DEDUP_REMOVED lines=8> */
.L_x_5:
[----:B------:R-:W-:Y:S05]  /*0420*/  BSYNC.RECONVERGENT B0 ;  /* 0x0000000000007941 */ /* 0x000fea0003800200 */
.L_x_4:
[----:B0-----:R-:W2:Y:S02]  /*0430*/  LDG.E R9, desc[UR6][R4.64] ;  /* 0x0000000604097981 */ /* 0x001ea4000c1e1900 */
[----:B--2---:R-:W-:-:S13]  /*0440*/  ISETP.NE.AND P1, PT, R9, -0x1, PT ;  /* 0xffffffff0900780c */ /* 0x004fda0003f25270 */
[----:B------:R-:W-:Y:S05]  /*0450*/  @!P1 EXIT ;  /* 0x000000000000994d */ /* 0x000fea0003800000 */
[----:B------:R-:W-:Y:S01]  /*0460*/  IADD3 R6, P1, PT, R10, UR4, RZ ;  /* 0x000000040a067c10 */ /* 0x000fe2000ff3e0ff */
[----:B------:R-:W-:Y:S03]  /*0470*/  BSSY.RECONVERGENT B0, `(.L_x_6) ;  /* 0x000000b000007945 */ /* 0x000fe60003800200 */
        /* <DEDUP_REMOVED lines=10> */
.L_x_7:
[----:B------:R-:W-:Y:S05]  /*0520*/  BSYNC.RECONVERGENT B0 ;  /* 0x0000000000007941 */ /* 0x000fea0003800200 */
.L_x_6:
        /* <DEDUP_REMOVED lines=19> */
.L_x_9:
[----:B------:R-:W-:Y:S05]  /*0660*/  BSYNC.RECONVERGENT B0 ;  /* 0x0000000000007941 */ /* 0x000fea0003800200 */
.L_x_8:
        /* <DEDUP_REMOVED lines=15> */
.L_x_11:
[----:B------:R-:W-:Y:S05]  /*0760*/  BSYNC.RECONVERGENT B0 ;  /* 0x0000000000007941 */ /* 0x000fea0003800200 */
.L_x_10:
        /* <DEDUP_REMOVED lines=19> */
.L_x_13:
[----:B------:R-:W-:Y:S05]  /*08a0*/  BSYNC.RECONVERGENT B0 ;  /* 0x0000000000007941 */ /* 0x000fea0003800200 */
.L_x_12:
        /* <DEDUP_REMOVED lines=15> */
.L_x_15:
[----:B------:R-:W-:Y:S05]  /*09a0*/  BSYNC.RECONVERGENT B0 ;  /* 0x0000000000007941 */ /* 0x000fea0003800200 */
.L_x_14:
        /* <DEDUP_REMOVED lines=19> */
.L_x_17:
[----:B------:R-:W-:Y:S05]  /*0ae0*/  BSYNC.RECONVERGENT B0 ;  /* 0x0000000000007941 */ /* 0x000fea0003800200 */
.L_x_16:
        /* <DEDUP_REMOVED lines=15> */
.L_x_19:
[----:B------:R-:W-:Y:S05]  /*0be0*/  BSYNC.RECONVERGENT B0 ;  /* 0x0000000000007941 */ /* 0x000fea0003800200 */
.L_x_18:
        /* <DEDUP_REMOVED lines=19> */
.L_x_21:
[----:B------:R-:W-:Y:S05]  /*0d20*/  BSYNC.RECONVERGENT B0 ;  /* 0x0000000000007941 */ /* 0x000fea0003800200 */
.L_x_20:
        /* <DEDUP_REMOVED lines=15> */
.L_x_23:
[----:B------:R-:W-:Y:S05]  /*0e20*/  BSYNC.RECONVERGENT B0 ;  /* 0x0000000000007941 */ /* 0x000fea0003800200 */
.L_x_22:
        /* <DEDUP_REMOVED lines=19> */
.L_x_25:
[----:B------:R-:W-:Y:S05]  /*0f60*/  BSYNC.RECONVERGENT B0 ;  /* 0x0000000000007941 */ /* 0x000fea0003800200 */
.L_x_24:
        /* <DEDUP_REMOVED lines=15> */
.L_x_27:
[----:B------:R-:W-:Y:S05]  /*1060*/  BSYNC.RECONVERGENT B0 ;  /* 0x0000000000007941 */ /* 0x000fea0003800200 */
.L_x_26:
        /* <DEDUP_REMOVED lines=19> */
.L_x_29:
[----:B------:R-:W-:Y:S05]  /*11a0*/  BSYNC.RECONVERGENT B0 ;  /* 0x0000000000007941 */ /* 0x000fea0003800200 */
.L_x_28:
        /* <DEDUP_REMOVED lines=15> */
.L_x_31:
[----:B------:R-:W-:Y:S05]  /*12a0*/  BSYNC.RECONVERGENT B0 ;  /* 0x0000000000007941 */ /* 0x000fea0003800200 */
.L_x_30:
        /* <DEDUP_REMOVED lines=19> */
.L_x_33:
[----:B------:R-:W-:Y:S05]  /*13e0*/  BSYNC.RECONVERGENT B0 ;  /* 0x0000000000007941 */ /* 0x000fea0003800200 */
.L_x_32:
        /* <DEDUP_REMOVED lines=15> */
.L_x_35:
[----:B------:R-:W-:Y:S05]  /*14e0*/  BSYNC.RECONVERGENT B0 ;  /* 0x0000000000007941 */ /* 0x000fea0003800200 */
.L_x_34:
        /* <DEDUP_REMOVED lines=19> */
.L_x_37:
[----:B------:R-:W-:Y:S05]  /*1620*/  BSYNC.RECONVERGENT B0 ;  /* 0x0000000000007941 */ /* 0x000fea0003800200 */
.L_x_36:
        /* <DEDUP_REMOVED lines=15> */
.L_x_39:
[----:B------:R-:W-:Y:S05]  /*1720*/  BSYNC.RECONVERGENT B0 ;  /* 0x0000000000007941 */ /* 0x000fea0003800200 */
.L_x_38:
        /* <DEDUP_REMOVED lines=19> */
.L_x_41:
[----:B------:R-:W-:Y:S05]  /*1860*/  BSYNC.RECONVERGENT B0 ;  /* 0x0000000000007941 */ /* 0x000fea0003800200 */
.L_x_40:
        /* <DEDUP_REMOVED lines=15> */
.L_x_43:
[----:B------:R-:W-:Y:S05]  /*1960*/  BSYNC.RECONVERGENT B0 ;  /* 0x0000000000007941 */ /* 0x000fea0003800200 */
.L_x_42:
        /* <DEDUP_REMOVED lines=19> */
.L_x_45:
[----:B------:R-:W-:Y:S05]  /*1aa0*/  BSYNC.RECONVERGENT B0 ;  /* 0x0000000000007941 */ /* 0x000fea0003800200 */
.L_x_44:
        /* <DEDUP_REMOVED lines=15> */
.L_x_47:
[----:B------:R-:W-:Y:S05]  /*1ba0*/  BSYNC.RECONVERGENT B0 ;  /* 0x0000000000007941 */ /* 0x000fea0003800200 */
.L_x_46:
        /* <DEDUP_REMOVED lines=19> */
.L_x_49:
[----:B------:R-:W-:Y:S05]  /*1ce0*/  BSYNC.RECONVERGENT B0 ;  /* 0x0000000000007941 */ /* 0x000fea0003800200 */
.L_x_48:
        /* <DEDUP_REMOVED lines=15> */
.L_x_51:
[----:B------:R-:W-:Y:S05]  /*1de0*/  BSYNC.RECONVERGENT B0 ;  /* 0x0000000000007941 */ /* 0x000fea0003800200 */
.L_x_50:
        /* <DEDUP_REMOVED lines=19> */
.L_x_53:
[----:B------:R-:W-:Y:S05]  /*1f20*/  BSYNC.RECONVERGENT B0 ;  /* 0x0000000000007941 */ /* 0x000fea0003800200 */
.L_x_52:
        /* <DEDUP_REMOVED lines=15> */
.L_x_55:
[----:B------:R-:W-:Y:S05]  /*2020*/  BSYNC.RECONVERGENT B0 ;  /* 0x0000000000007941 */ /* 0x000fea0003800200 */
.L_x_54:
        /* <DEDUP_REMOVED lines=19> */
.L_x_57:
[----:B------:R-:W-:Y:S05]  /*2160*/  BSYNC.RECONVERGENT B0 ;  /* 0x0000000000007941 */ /* 0x000fea0003800200 */
.L_x_56:
        /* <DEDUP_REMOVED lines=15> */
.L_x_59:
[----:B------:R-:W-:Y:S05]  /*2260*/  BSYNC.RECONVERGENT B0 ;  /* 0x0000000000007941 */ /* 0x000fea0003800200 */
.L_x_58:
[----:B------:R-:W2:Y:S02]  /*2270*/  LDG.E R5, desc[UR6][R4.64+0x4] ;  /* 0x0000040604057981 */ /* 0x000ea4000c1e1900 */
[----:B--2---:R-:W-:-:S13]  /*2280*/  ISETP.NE.AND P1, PT, R5, -0x1, PT ;  /* 0xffffffff0500780c */ /* 0x004fda0003f25270 */
[----:B------:R-:W-:Y:S05]  /*2290*/  @!P1 EXIT ;  /* 0x000000000000994d */ /* 0x000fea0003800000 */
[----:B------:R-:W-:Y:S05]  /*22a0*/  @!P0 EXIT ;  /* 0x000000000000894d */ /* 0x000fea0003800000 */
[----:B------:R-:W2:Y:S01]  /*22b0*/  LDG.E R7, desc[UR6][R6.64+0x4] ;  /* 0x0000040606077981 */ /* 0x000ea2000c1e1900 */
[----:B------:R-:W1:Y:S01]  /*22c0*/  LDCU.64 UR4, c[0x0][0x390] ;  /* 0x00007200ff0477ac */ /* 0x000e620008000a00 */
[----:B------:R-:W-:-:S05]  /*22d0*/  LEA R5, P0, R5, R2, 0x8 ;  /* 0x0000000205057211 */ /* 0x000fca00078040ff */
[----:B------:R-:W-:Y:S01]  /*22e0*/  IMAD.X R4, RZ, RZ, RZ, P0 ;  /* 0x000000ffff047224 */ /* 0x000fe200000e06ff */
[----:B-1----:R-:W-:-:S04]  /*22f0*/  LEA R2, P0, R5, UR4, 0x2 ;  /* 0x0000000405027c11 */ /* 0x002fc8000f8010ff */
[----:B------:R-:W-:Y:S01]  /*2300*/  LEA.HI.X R3, R5, UR5, R4, 0x2, P0 ;  /* 0x0000000505037c11 */ /* 0x000fe200080f1404 */
[----:B--2---:R-:W-:-:S05]  /*2310*/  FMUL R5, R7, R0 ;  /* 0x0000000007057220 */ /* 0x004fca0000400000 */
[----:B------:R-:W-:Y:S01]  /*2320*/  REDG.E.ADD.F32.FTZ.RN.STRONG.GPU desc[UR6][R2.64], R5 ;  /* 0x00000005020079a6 */ /* 0x000fe2000c12f306 */
[----:B------:R-:W-:Y:S05]  /*2330*/  EXIT ;  /* 0x000000000000794d */ /* 0x000fea0003800000 */
.L_x_60:
[----:B------:R-:W-:-:S00]  /*2340*/  BRA `(.L_x_60) ;  /* 0xfffffffc00fc7947 */ /* 0x000fc0000383ffff */
[----:B------:R-:W-:-:S00]  /*2350*/  NOP ;  /* 0x0000000000007918 */ /* 0x000fc00000000000 */
        /* <DEDUP_REMOVED lines=10> */
.L_x_61:


//--------------------- .nv.shared.feature_transformer_slice_backward --------------------------
	.section	.nv.shared.feature_transformer_slice_backward,"aw",@nobits
	.sectionflags	@""
	.align	4
.nv.shared.feature_transformer_slice_backward:
	.zero		2048


//--------------------- .nv.shared.reserved.0     --------------------------
	.section	.nv.shared.reserved.0,"aw",@nobits
	.weak		__nv_reservedSMEM_offset_0_alias
	.size		__nv_reservedSMEM_offset_0_alias, 0, 64
	.other		__nv_reservedSMEM_offset_0_alias,@"STO_CUDA_RESERVED_SHARED STV_DEFAULT"
__nv_reservedSMEM_offset_0_alias:
	.zero		0
	.zero		64


//--------------------- .nv.constant0.feature_transformer_slice_backward --------------------------
	.section	.nv.constant0.feature_transformer_slice_backward,"a",@progbits
	.sectionflags	@""
	.align	4
.nv.constant0.feature_transformer_slice_backward:
	.zero		936


//--------------------- SYMBOLS --------------------------

	.type		.nv.reservedSmem.offset0,@object
	.size		.nv.reservedSmem.offset0,0x4
	.type		.nv.reservedSmem.cap,@object
	.size		.nv.reservedSmem.cap,0x4
